//
// Generated by NVIDIA NVVM Compiler
//
// Compiler Build ID: CL-36424714
// Cuda compilation tools, release 13.0, V13.0.88
// Based on NVVM 20.0.0
//

.version 9.0
.target sm_100
.address_size 64

	// .globl	_Z4calcPfS_S_S_S_iS_

.visible .entry _Z4calcPfS_S_S_S_iS_(
	.param .u64 .ptr .align 1 _Z4calcPfS_S_S_S_iS__param_0,
	.param .u64 .ptr .align 1 _Z4calcPfS_S_S_S_iS__param_1,
	.param .u64 .ptr .align 1 _Z4calcPfS_S_S_S_iS__param_2,
	.param .u64 .ptr .align 1 _Z4calcPfS_S_S_S_iS__param_3,
	.param .u64 .ptr .align 1 _Z4calcPfS_S_S_S_iS__param_4,
	.param .u32 _Z4calcPfS_S_S_S_iS__param_5,
	.param .u64 .ptr .align 1 _Z4calcPfS_S_S_S_iS__param_6
)
{
	.reg .pred 	%p<8>;
	.reg .b32 	%r<33>;
	.reg .b32 	%f<170>;
	.reg .b64 	%rd<33>;

	ld.param.u64 	%rd9, [_Z4calcPfS_S_S_S_iS__param_0];
	ld.param.u64 	%rd10, [_Z4calcPfS_S_S_S_iS__param_1];
	ld.param.u64 	%rd11, [_Z4calcPfS_S_S_S_iS__param_2];
	ld.param.u64 	%rd13, [_Z4calcPfS_S_S_S_iS__param_3];
	ld.param.u64 	%rd14, [_Z4calcPfS_S_S_S_iS__param_4];
	ld.param.u32 	%r10, [_Z4calcPfS_S_S_S_iS__param_5];
	ld.param.u64 	%rd12, [_Z4calcPfS_S_S_S_iS__param_6];
	cvta.to.global.u64 	%rd1, %rd14;
	cvta.to.global.u64 	%rd2, %rd13;
	mov.u32 	%r11, %ntid.x;
	mov.u32 	%r12, %ctaid.x;
	mov.u32 	%r13, %tid.x;
	mad.lo.s32 	%r1, %r11, %r12, %r13;
	setp.lt.s32 	%p1, %r10, 1;
	mov.f32 	%f169, 0f00000000;
	@%p1 bra 	$L__BB0_9;
	cvta.to.global.u64 	%rd15, %rd9;
	cvta.to.global.u64 	%rd16, %rd10;
	cvta.to.global.u64 	%rd17, %rd11;
	mul.wide.s32 	%rd18, %r1, 4;
	add.s64 	%rd19, %rd15, %rd18;
	ld.global.f32 	%f1, [%rd19];
	add.s64 	%rd20, %rd16, %rd18;
	ld.global.f32 	%f16, [%rd20];
	mul.f32 	%f2, %f16, %f16;
	add.s64 	%rd21, %rd17, %rd18;
	ld.global.f32 	%f17, [%rd21];
	add.f32 	%f18, %f17, %f17;
	mul.f32 	%f3, %f17, %f18;
	and.b32  	%r2, %r10, 3;
	setp.lt.u32 	%p2, %r10, 4;
	mov.f32 	%f169, 0f00000000;
	mov.b32 	%r32, 0;
	@%p2 bra 	$L__BB0_4;
	and.b32  	%r32, %r10, 2147483644;
	neg.s32 	%r30, %r32;
	add.s64 	%rd32, %rd2, 8;
	add.s64 	%rd31, %rd1, 8;
	mov.f32 	%f169, 0f00000000;
$L__BB0_3:
	.pragma "nounroll";
	ld.global.f32 	%f20, [%rd32+-8];
	sub.f32 	%f21, %f20, %f2;
	neg.f32 	%f22, %f21;
	div.rn.f32 	%f23, %f22, %f3;
	fma.rn.f32 	%f24, %f23, 0f3BBB989D, 0f3F000000;
	cvt.sat.f32.f32 	%f25, %f24;
	mov.f32 	%f26, 0f4B400001;
	mov.f32 	%f27, 0f437C0000;
	fma.rm.f32 	%f28, %f25, %f27, %f26;
	add.f32 	%f29, %f28, 0fCB40007F;
	neg.f32 	%f30, %f29;
	fma.rn.f32 	%f31, %f23, 0f3FB8AA3B, %f30;
	fma.rn.f32 	%f32, %f23, 0f32A57060, %f31;
	mov.b32 	%r15, %f28;
	shl.b32 	%r16, %r15, 23;
	mov.b32 	%f33, %r16;
	ex2.approx.ftz.f32 	%f34, %f32;
	mul.f32 	%f35, %f34, %f33;
	mul.f32 	%f36, %f1, %f35;
	ld.global.f32 	%f37, [%rd31+-8];
	sub.f32 	%f38, %f37, %f36;
	mul.f32 	%f39, %f38, %f38;
	div.rn.f32 	%f40, %f39, %f36;
	add.f32 	%f41, %f169, %f40;
	ld.global.f32 	%f42, [%rd32+-4];
	sub.f32 	%f43, %f42, %f2;
	neg.f32 	%f44, %f43;
	div.rn.f32 	%f45, %f44, %f3;
	fma.rn.f32 	%f46, %f45, 0f3BBB989D, 0f3F000000;
	cvt.sat.f32.f32 	%f47, %f46;
	fma.rm.f32 	%f48, %f47, %f27, %f26;
	add.f32 	%f49, %f48, 0fCB40007F;
	neg.f32 	%f50, %f49;
	fma.rn.f32 	%f51, %f45, 0f3FB8AA3B, %f50;
	fma.rn.f32 	%f52, %f45, 0f32A57060, %f51;
	mov.b32 	%r17, %f48;
	shl.b32 	%r18, %r17, 23;
	mov.b32 	%f53, %r18;
	ex2.approx.ftz.f32 	%f54, %f52;
	mul.f32 	%f55, %f54, %f53;
	mul.f32 	%f56, %f1, %f55;
	ld.global.f32 	%f57, [%rd31+-4];
	sub.f32 	%f58, %f57, %f56;
	mul.f32 	%f59, %f58, %f58;
	div.rn.f32 	%f60, %f59, %f56;
	add.f32 	%f61, %f41, %f60;
	ld.global.f32 	%f62, [%rd32];
	sub.f32 	%f63, %f62, %f2;
	neg.f32 	%f64, %f63;
	div.rn.f32 	%f65, %f64, %f3;
	fma.rn.f32 	%f66, %f65, 0f3BBB989D, 0f3F000000;
	cvt.sat.f32.f32 	%f67, %f66;
	fma.rm.f32 	%f68, %f67, %f27, %f26;
	add.f32 	%f69, %f68, 0fCB40007F;
	neg.f32 	%f70, %f69;
	fma.rn.f32 	%f71, %f65, 0f3FB8AA3B, %f70;
	fma.rn.f32 	%f72, %f65, 0f32A57060, %f71;
	mov.b32 	%r19, %f68;
	shl.b32 	%r20, %r19, 23;
	mov.b32 	%f73, %r20;
	ex2.approx.ftz.f32 	%f74, %f72;
	mul.f32 	%f75, %f74, %f73;
	mul.f32 	%f76, %f1, %f75;
	ld.global.f32 	%f77, [%rd31];
	sub.f32 	%f78, %f77, %f76;
	mul.f32 	%f79, %f78, %f78;
	div.rn.f32 	%f80, %f79, %f76;
	add.f32 	%f81, %f61, %f80;
	ld.global.f32 	%f82, [%rd32+4];
	sub.f32 	%f83, %f82, %f2;
	neg.f32 	%f84, %f83;
	div.rn.f32 	%f85, %f84, %f3;
	fma.rn.f32 	%f86, %f85, 0f3BBB989D, 0f3F000000;
	cvt.sat.f32.f32 	%f87, %f86;
	fma.rm.f32 	%f88, %f87, %f27, %f26;
	add.f32 	%f89, %f88, 0fCB40007F;
	neg.f32 	%f90, %f89;
	fma.rn.f32 	%f91, %f85, 0f3FB8AA3B, %f90;
	fma.rn.f32 	%f92, %f85, 0f32A57060, %f91;
	mov.b32 	%r21, %f88;
	shl.b32 	%r22, %r21, 23;
	mov.b32 	%f93, %r22;
	ex2.approx.ftz.f32 	%f94, %f92;
	mul.f32 	%f95, %f94, %f93;
	mul.f32 	%f96, %f1, %f95;
	ld.global.f32 	%f97, [%rd31+4];
	sub.f32 	%f98, %f97, %f96;
	mul.f32 	%f99, %f98, %f98;
	div.rn.f32 	%f100, %f99, %f96;
	add.f32 	%f169, %f81, %f100;
	add.s32 	%r30, %r30, 4;
	add.s64 	%rd32, %rd32, 16;
	add.s64 	%rd31, %rd31, 16;
	setp.ne.s32 	%p3, %r30, 0;
	@%p3 bra 	$L__BB0_3;
$L__BB0_4:
	setp.eq.s32 	%p4, %r2, 0;
	@%p4 bra 	$L__BB0_9;
	setp.eq.s32 	%p5, %r2, 1;
	@%p5 bra 	$L__BB0_7;
	mul.wide.u32 	%rd22, %r32, 4;
	add.s64 	%rd23, %rd2, %rd22;
	ld.global.f32 	%f102, [%rd23];
	sub.f32 	%f103, %f102, %f2;
	neg.f32 	%f104, %f103;
	div.rn.f32 	%f105, %f104, %f3;
	fma.rn.f32 	%f106, %f105, 0f3BBB989D, 0f3F000000;
	cvt.sat.f32.f32 	%f107, %f106;
	mov.f32 	%f108, 0f4B400001;
	mov.f32 	%f109, 0f437C0000;
	fma.rm.f32 	%f110, %f107, %f109, %f108;
	add.f32 	%f111, %f110, 0fCB40007F;
	neg.f32 	%f112, %f111;
	fma.rn.f32 	%f113, %f105, 0f3FB8AA3B, %f112;
	fma.rn.f32 	%f114, %f105, 0f32A57060, %f113;
	mov.b32 	%r23, %f110;
	shl.b32 	%r24, %r23, 23;
	mov.b32 	%f115, %r24;
	ex2.approx.ftz.f32 	%f116, %f114;
	mul.f32 	%f117, %f116, %f115;
	mul.f32 	%f118, %f1, %f117;
	add.s64 	%rd24, %rd1, %rd22;
	ld.global.f32 	%f119, [%rd24];
	sub.f32 	%f120, %f119, %f118;
	mul.f32 	%f121, %f120, %f120;
	div.rn.f32 	%f122, %f121, %f118;
	add.f32 	%f123, %f169, %f122;
	ld.global.f32 	%f124, [%rd23+4];
	sub.f32 	%f125, %f124, %f2;
	neg.f32 	%f126, %f125;
	div.rn.f32 	%f127, %f126, %f3;
	fma.rn.f32 	%f128, %f127, 0f3BBB989D, 0f3F000000;
	cvt.sat.f32.f32 	%f129, %f128;
	fma.rm.f32 	%f130, %f129, %f109, %f108;
	add.f32 	%f131, %f130, 0fCB40007F;
	neg.f32 	%f132, %f131;
	fma.rn.f32 	%f133, %f127, 0f3FB8AA3B, %f132;
	fma.rn.f32 	%f134, %f127, 0f32A57060, %f133;
	mov.b32 	%r25, %f130;
	shl.b32 	%r26, %r25, 23;
	mov.b32 	%f135, %r26;
	ex2.approx.ftz.f32 	%f136, %f134;
	mul.f32 	%f137, %f136, %f135;
	mul.f32 	%f138, %f1, %f137;
	ld.global.f32 	%f139, [%rd24+4];
	sub.f32 	%f140, %f139, %f138;
	mul.f32 	%f141, %f140, %f140;
	div.rn.f32 	%f142, %f141, %f138;
	add.f32 	%f169, %f123, %f142;
	add.s32 	%r32, %r32, 2;
$L__BB0_7:
	and.b32  	%r27, %r10, 1;
	setp.eq.b32 	%p6, %r27, 1;
	not.pred 	%p7, %p6;
	@%p7 bra 	$L__BB0_9;
	mul.wide.u32 	%rd25, %r32, 4;
	add.s64 	%rd26, %rd2, %rd25;
	ld.global.f32 	%f143, [%rd26];
	sub.f32 	%f144, %f143, %f2;
	neg.f32 	%f145, %f144;
	div.rn.f32 	%f146, %f145, %f3;
	fma.rn.f32 	%f147, %f146, 0f3BBB989D, 0f3F000000;
	cvt.sat.f32.f32 	%f148, %f147;
	mov.f32 	%f149, 0f4B400001;
	mov.f32 	%f150, 0f437C0000;
	fma.rm.f32 	%f151, %f148, %f150, %f149;
	add.f32 	%f152, %f151, 0fCB40007F;
	neg.f32 	%f153, %f152;
	fma.rn.f32 	%f154, %f146, 0f3FB8AA3B, %f153;
	fma.rn.f32 	%f155, %f146, 0f32A57060, %f154;
	mov.b32 	%r28, %f151;
	shl.b32 	%r29, %r28, 23;
	mov.b32 	%f156, %r29;
	ex2.approx.ftz.f32 	%f157, %f155;
	mul.f32 	%f158, %f157, %f156;
	mul.f32 	%f159, %f1, %f158;
	add.s64 	%rd27, %rd1, %rd25;
	ld.global.f32 	%f160, [%rd27];
	sub.f32 	%f161, %f160, %f159;
	mul.f32 	%f162, %f161, %f161;
	div.rn.f32 	%f163, %f162, %f159;
	add.f32 	%f169, %f169, %f163;
$L__BB0_9:
	cvta.to.global.u64 	%rd28, %rd12;
	mul.wide.s32 	%rd29, %r1, 4;
	add.s64 	%rd30, %rd28, %rd29;
	st.global.f32 	[%rd30], %f169;
	ret;

}


// ===== COMPILED SASS (sm_100) =====

	.target	sm_100

	.elftype	@"ET_EXEC"


//--------------------- .note.nv.tkinfo           --------------------------
	.section	.note.nv.tkinfo,"",@"SHT_NOTE"
	.sectionflags	@"SHF_NOTE_NV_TKINFO"
	.tkinfo
        /*0018*/ 	.word	0x00000002
        /*0030*/ 	.string	""
        /*0030*/ 	.string	"ptxas"
        /*0030*/ 	.string	"Cuda compilation tools, release 13.0, V13.0.88"
        /*0030*/ 	.string	"Build cuda_13.0.r13.0/compiler.36424714_0"
        /*0030*/ 	.string	"-arch sm_100 -m 64 "



//--------------------- .note.nv.cuinfo           --------------------------
	.section	.note.nv.cuinfo,"",@"SHT_NOTE"
	.sectionflags	@"SHF_NOTE_NV_CUINFO"
        /*0018*/ 	.short	0x0002
        /*001a*/ 	.short	0x0064
        /*001c*/ 	.short	0x0082
	.zero		2


//--------------------- .nv.info                  --------------------------
	.section	.nv.info,"",@"SHT_CUDA_INFO"
	.align	4


	//----- nvinfo : EIATTR_REGCOUNT
	.align		4
        /*0000*/ 	.byte	0x04, 0x2f
        /*0002*/ 	.short	(.L_1 - .L_0)
	.align		4
.L_0:
        /*0004*/ 	.word	index@(_Z4calcPfS_S_S_S_iS_)
        /*0008*/ 	.word	0x00000017


	//----- nvinfo : EIATTR_FRAME_SIZE
	.align		4
.L_1:
        /*000c*/ 	.byte	0x04, 0x11
        /*000e*/ 	.short	(.L_3 - .L_2)
	.align		4
.L_2:
        /*0010*/ 	.word	index@($__internal_0_$__cuda_sm3x_div_rn_noftz_f32_slowpath)
        /*0014*/ 	.word	0x00000000


	//----- nvinfo : EIATTR_FRAME_SIZE
	.align		4
.L_3:
        /*0018*/ 	.byte	0x04, 0x11
        /*001a*/ 	.short	(.L_5 - .L_4)
	.align		4
.L_4:
        /*001c*/ 	.word	index@(_Z4calcPfS_S_S_S_iS_)
        /*0020*/ 	.word	0x00000000


	//----- nvinfo : EIATTR_MIN_STACK_SIZE
	.align		4
.L_5:
        /*0024*/ 	.byte	0x04, 0x12
        /*0026*/ 	.short	(.L_7 - .L_6)
	.align		4
.L_6:
        /*0028*/ 	.word	index@(_Z4calcPfS_S_S_S_iS_)
        /*002c*/ 	.word	0x00000000
.L_7:


//--------------------- .nv.compat                --------------------------
	.section	.nv.compat,"",@"SHT_CUDA_COMPAT_INFO"
	.align	4
        /*0000*/ 	.byte	0x02, 0x09, 0x00, 0x00, 0x02, 0x02, 0x01, 0x00, 0x02, 0x05, 0x05, 0x00, 0x03, 0x07, 0x01, 0x01
        /*0010*/ 	.byte	0x02, 0x03, 0x00, 0x00, 0x02, 0x06, 0x01, 0x00, 0x04, 0x0b, 0x08, 0x00, 0x01, 0x00, 0x00, 0x00
        /*0020*/ 	.byte	0x00, 0x00, 0x00, 0x00


//--------------------- .nv.info._Z4calcPfS_S_S_S_iS_ --------------------------
	.section	.nv.info._Z4calcPfS_S_S_S_iS_,"",@"SHT_CUDA_INFO"
	.sectionflags	@""
	.align	4


	//----- nvinfo : EIATTR_CUDA_API_VERSION
	.align		4
        /*0000*/ 	.byte	0x04, 0x37
        /*0002*/ 	.short	(.L_9 - .L_8)
.L_8:
        /*0004*/ 	.word	0x00000082


	//----- nvinfo : EIATTR_KPARAM_INFO
	.align		4
.L_9:
        /*0008*/ 	.byte	0x04, 0x17
        /*000a*/ 	.short	(.L_11 - .L_10)
.L_10:
        /*000c*/ 	.word	0x00000000
        /*0010*/ 	.short	0x0006
        /*0012*/ 	.short	0x0030
        /*0014*/ 	.byte	0x00, 0xf5, 0x21, 0x00


	//----- nvinfo : EIATTR_KPARAM_INFO
	.align		4
.L_11:
        /*0018*/ 	.byte	0x04, 0x17
        /*001a*/ 	.short	(.L_13 - .L_12)
.L_12:
        /*001c*/ 	.word	0x00000000
        /*0020*/ 	.short	0x0005
        /*0022*/ 	.short	0x0028
        /*0024*/ 	.byte	0x00, 0xf0, 0x11, 0x00


	//----- nvinfo : EIATTR_KPARAM_INFO
	.align		4
.L_13:
        /*0028*/ 	.byte	0x04, 0x17
        /*002a*/ 	.short	(.L_15 - .L_14)
.L_14:
        /*002c*/ 	.word	0x00000000
        /*0030*/ 	.short	0x0004
        /*0032*/ 	.short	0x0020
        /*0034*/ 	.byte	0x00, 0xf5, 0x21, 0x00


	//----- nvinfo : EIATTR_KPARAM_INFO
	.align		4
.L_15:
        /*0038*/ 	.byte	0x04, 0x17
        /*003a*/ 	.short	(.L_17 - .L_16)
.L_16:
        /*003c*/ 	.word	0x00000000
        /*0040*/ 	.short	0x0003
        /*0042*/ 	.short	0x0018
        /*0044*/ 	.byte	0x00, 0xf5, 0x21, 0x00


	//----- nvinfo : EIATTR_KPARAM_INFO
	.align		4
.L_17:
        /*0048*/ 	.byte	0x04, 0x17
        /*004a*/ 	.short	(.L_19 - .L_18)
.L_18:
        /*004c*/ 	.word	0x00000000
        /*0050*/ 	.short	0x0002
        /*0052*/ 	.short	0x0010
        /*0054*/ 	.byte	0x00, 0xf5, 0x21, 0x00


	//----- nvinfo : EIATTR_KPARAM_INFO
	.align		4
.L_19:
        /*0058*/ 	.byte	0x04, 0x17
        /*005a*/ 	.short	(.L_21 - .L_20)
.L_20:
        /*005c*/ 	.word	0x00000000
        /*0060*/ 	.short	0x0001
        /*0062*/ 	.short	0x0008
        /*0064*/ 	.byte	0x00, 0xf5, 0x21, 0x00


	//----- nvinfo : EIATTR_KPARAM_INFO
	.align		4
.L_21:
        /*0068*/ 	.byte	0x04, 0x17
        /*006a*/ 	.short	(.L_23 - .L_22)
.L_22:
        /*006c*/ 	.word	0x00000000
        /*0070*/ 	.short	0x0000
        /*0072*/ 	.short	0x0000
        /*0074*/ 	.byte	0x00, 0xf5, 0x21, 0x00


	//----- nvinfo : EIATTR_SPARSE_MMA_MASK
	.align		4
.L_23:
        /*0078*/ 	.byte	0x03, 0x50
        /*007a*/ 	.short	0x0000


	//----- nvinfo : EIATTR_MAXREG_COUNT
	.align		4
        /*007c*/ 	.byte	0x03, 0x1b
        /*007e*/ 	.short	0x00ff


	//----- nvinfo : EIATTR_MERCURY_ISA_VERSION
	.align		4
        /*0080*/ 	.byte	0x03, 0x5f
        /*0082*/ 	.short	0x0101


	//----- nvinfo : EIATTR_VRC_CTA_INIT_COUNT
	.align		4
        /*0084*/ 	.byte	0x02, 0x4a
	.zero		1
	.zero		1


	//----- nvinfo : EIATTR_EXIT_INSTR_OFFSETS
	.align		4
        /*0088*/ 	.byte	0x04, 0x1c
        /*008a*/ 	.short	(.L_25 - .L_24)


	//   ....[0]....
.L_24:
        /*008c*/ 	.word	0x00001800


	//----- nvinfo : EIATTR_CRS_STACK_SIZE
	.align		4
.L_25:
        /*0090*/ 	.byte	0x04, 0x1e
        /*0092*/ 	.short	(.L_27 - .L_26)
.L_26:
        /*0094*/ 	.word	0x00000000


	//----- nvinfo : EIATTR_CBANK_PARAM_SIZE
	.align		4
.L_27:
        /*0098*/ 	.byte	0x03, 0x19
        /*009a*/ 	.short	0x0038


	//----- nvinfo : EIATTR_PARAM_CBANK
	.align		4
        /*009c*/ 	.byte	0x04, 0x0a
        /*009e*/ 	.short	(.L_29 - .L_28)
	.align		4
.L_28:
        /*00a0*/ 	.word	index@(.nv.constant0._Z4calcPfS_S_S_S_iS_)
        /*00a4*/ 	.short	0x0380
        /*00a6*/ 	.short	0x0038


	//----- nvinfo : EIATTR_SW_WAR
	.align		4
.L_29:
        /*00a8*/ 	.byte	0x04, 0x36
        /*00aa*/ 	.short	(.L_31 - .L_30)
.L_30:
        /*00ac*/ 	.word	0x00000008
.L_31:


//--------------------- .nv.callgraph             --------------------------
	.section	.nv.callgraph,"",@"SHT_CUDA_CALLGRAPH"
	.align	4
	.sectionentsize	8
	.align		4
        /*0000*/ 	.word	0x00000000
	.align		4
        /*0004*/ 	.word	0xffffffff
	.align		4
        /*0008*/ 	.word	0x00000000
	.align		4
        /*000c*/ 	.word	0xfffffffe
	.align		4
        /*0010*/ 	.word	0x00000000
	.align		4
        /*0014*/ 	.word	0xfffffffd
	.align		4
        /*0018*/ 	.word	0x00000000
	.align		4
        /*001c*/ 	.word	0xfffffffc


//--------------------- .text._Z4calcPfS_S_S_S_iS_ --------------------------
	.section	.text._Z4calcPfS_S_S_S_iS_,"ax",@progbits
	.align	128
        .global         _Z4calcPfS_S_S_S_iS_
        .type           _Z4calcPfS_S_S_S_iS_,@function
        .size           _Z4calcPfS_S_S_S_iS_,(.L_x_44 - _Z4calcPfS_S_S_S_iS_)
        .other          _Z4calcPfS_S_S_S_iS_,@"STO_CUDA_ENTRY STV_DEFAULT"
_Z4calcPfS_S_S_S_iS_:
.text._Z4calcPfS_S_S_S_iS_:
[----:B------:R-:W-:Y:S01]  /*0000*/  LDC R1, c[0x0][0x37c] ;  /* 0x0000df00ff017b82 */ /* 0x000fe20000000800 */
[----:B------:R-:W0:Y:S01]  /*0010*/  S2R R2, SR_CTAID.X ;  /* 0x0000000000027919 */ /* 0x000e220000002500 */
[----:B------:R-:W1:Y:S01]  /*0020*/  LDCU UR4, c[0x0][0x3a8] ;  /* 0x00007500ff0477ac */ /* 0x000e620008000800 */
[----:B------:R-:W-:Y:S01]  /*0030*/  HFMA2 R12, -RZ, RZ, 0, 0 ;  /* 0x00000000ff0c7431 */ /* 0x000fe200000001ff */
[----:B------:R-:W0:Y:S01]  /*0040*/  S2R R3, SR_TID.X ;  /* 0x0000000000037919 */ /* 0x000e220000002100 */
[----:B------:R-:W0:Y:S01]  /*0050*/  LDCU UR5, c[0x0][0x360] ;  /* 0x00006c00ff0577ac */ /* 0x000e220008000800 */
[----:B------:R-:W2:Y:S01]  /*0060*/  LDCU.64 UR14, c[0x0][0x358] ;  /* 0x00006b00ff0e77ac */ /* 0x000ea20008000a00 */
[----:B-1----:R-:W-:Y:S01]  /*0070*/  UISETP.GE.AND UP0, UPT, UR4, 0x1, UPT ;  /* 0x000000010400788c */ /* 0x002fe2000bf06270 */
[----:B0-----:R-:W-:-:S08]  /*0080*/  IMAD R2, R2, UR5, R3 ;  /* 0x0000000502027c24 */ /* 0x001fd0000f8e0203 */
[----:B--2---:R-:W-:Y:S05]  /*0090*/  BRA.U !UP0, `(.L_x_0) ;  /* 0x0000001508cc7547 */ /* 0x004fea000b800000 */
[----:B------:R-:W0:Y:S08]  /*00a0*/  LDC.64 R14, c[0x0][0x390] ;  /* 0x0000e400ff0e7b82 */ /* 0x000e300000000a00 */
[----:B------:R-:W1:Y:S08]  /*00b0*/  LDC.64 R6, c[0x0][0x388] ;  /* 0x0000e200ff067b82 */ /* 0x000e700000000a00 */
[----:B------:R-:W2:Y:S01]  /*00c0*/  LDC.64 R4, c[0x0][0x380] ;  /* 0x0000e000ff047b82 */ /* 0x000ea20000000a00 */
[----:B0-----:R-:W-:-:S06]  /*00d0*/  IMAD.WIDE R14, R2, 0x4, R14 ;  /* 0x00000004020e7825 */ /* 0x001fcc00078e020e */
[----:B------:R-:W3:Y:S01]  /*00e0*/  LDG.E R14, desc[UR14][R14.64] ;  /* 0x0000000e0e0e7981 */ /* 0x000ee2000c1e1900 */
[----:B-1----:R-:W-:-:S06]  /*00f0*/  IMAD.WIDE R6, R2, 0x4, R6 ;  /* 0x0000000402067825 */ /* 0x002fcc00078e0206 */
[----:B------:R-:W4:Y:S01]  /*0100*/  LDG.E R6, desc[UR14][R6.64] ;  /* 0x0000000e06067981 */ /* 0x000f22000c1e1900 */
[----:B--2---:R-:W-:-:S05]  /*0110*/  IMAD.WIDE R4, R2, 0x4, R4 ;  /* 0x0000000402047825 */ /* 0x004fca00078e0204 */
[----:B------:R0:W5:Y:S01]  /*0120*/  LDG.E R8, desc[UR14][R4.64] ;  /* 0x0000000e04087981 */ /* 0x000162000c1e1900 */
[----:B------:R-:W-:Y:S01]  /*0130*/  UISETP.GE.U32.AND UP0, UPT, UR4, 0x4, UPT ;  /* 0x000000040400788c */ /* 0x000fe2000bf06070 */
[----:B------:R-:W-:Y:S01]  /*0140*/  MOV R12, RZ ;  /* 0x000000ff000c7202 */ /* 0x000fe20000000f00 */
[----:B------:R-:W-:Y:S01]  /*0150*/  ULOP3.LUT UR12, UR4, 0x3, URZ, 0xc0, !UPT ;  /* 0x00000003040c7892 */ /* 0x000fe2000f8ec0ff */
[----:B------:R-:W-:Y:S01]  /*0160*/  MOV R10, RZ ;  /* 0x000000ff000a7202 */ /* 0x000fe20000000f00 */
[----:B---3--:R-:W-:-:S04]  /*0170*/  FADD R9, R14, R14 ;  /* 0x0000000e0e097221 */ /* 0x008fc80000000000 */
[----:B------:R-:W-:Y:S01]  /*0180*/  FMUL R9, R14, R9 ;  /* 0x000000090e097220 */ /* 0x000fe20000400000 */
[----:B----4-:R-:W-:Y:S01]  /*0190*/  FMUL R11, R6, R6 ;  /* 0x00000006060b7220 */ /* 0x010fe20000400000 */
[----:B0-----:R-:W-:Y:S06]  /*01a0*/  BRA.U !UP0, `(.L_x_1) ;  /* 0x0000000d08287547 */ /* 0x001fec000b800000 */
[----:B------:R-:W0:Y:S01]  /*01b0*/  LDCU.64 UR8, c[0x0][0x398] ;  /* 0x00007300ff0877ac */ /* 0x000e220008000a00 */
[----:B------:R-:W-:Y:S01]  /*01c0*/  MOV R12, RZ ;  /* 0x000000ff000c7202 */ /* 0x000fe20000000f00 */
[----:B------:R-:W1:Y:S01]  /*01d0*/  LDCU.64 UR10, c[0x0][0x3a0] ;  /* 0x00007400ff0a77ac */ /* 0x000e620008000a00 */
[----:B------:R-:W-:-:S06]  /*01e0*/  ULOP3.LUT UR4, UR4, 0x7ffffffc, URZ, 0xc0, !UPT ;  /* 0x7ffffffc04047892 */ /* 0x000fcc000f8ec0ff */
[----:B------:R-:W-:Y:S01]  /*01f0*/  MOV R10, UR4 ;  /* 0x00000004000a7c02 */ /* 0x000fe20008000f00 */
[----:B0-----:R-:W-:Y:S02]  /*0200*/  UIADD3 UR7, UP0, UPT, UR8, 0x8, URZ ;  /* 0x0000000808077890 */ /* 0x001fe4000ff1e0ff */
[----:B-1----:R-:W-:Y:S02]  /*0210*/  UIADD3 UR5, UP1, UPT, UR10, 0x8, URZ ;  /* 0x000000080a057890 */ /* 0x002fe4000ff3e0ff */
[----:B------:R-:W-:Y:S02]  /*0220*/  UIADD3.X UR8, UPT, UPT, URZ, UR9, URZ, UP0, !UPT ;  /* 0x00000009ff087290 */ /* 0x000fe400087fe4ff */
[----:B------:R-:W-:Y:S01]  /*0230*/  MOV R4, UR7 ;  /* 0x0000000700047c02 */ /* 0x000fe20008000f00 */
[----:B------:R-:W-:Y:S01]  /*0240*/  UIADD3.X UR6, UPT, UPT, URZ, UR11, URZ, UP1, !UPT ;  /* 0x0000000bff067290 */ /* 0x000fe20008ffe4ff */
[----:B------:R-:W-:Y:S01]  /*0250*/  MOV R13, UR5 ;  /* 0x00000005000d7c02 */ /* 0x000fe20008000f00 */
[----:B------:R-:W-:Y:S01]  /*0260*/  UIADD3 UR9, UPT, UPT, -UR4, URZ, URZ ;  /* 0x000000ff04097290 */ /* 0x000fe2000fffe1ff */
[----:B------:R-:W-:-:S03]  /*0270*/  MOV R5, UR8 ;  /* 0x0000000800057c02 */ /* 0x000fc60008000f00 */
[----:B------:R-:W-:-:S08]  /*0280*/  MOV R14, UR6 ;  /* 0x00000006000e7c02 */ /* 0x000fd00008000f00 */
.L_x_18:
[----:B------:R-:W2:Y:S01]  /*0290*/  LDG.E R0, desc[UR14][R4.64+-0x8] ;  /* 0xfffff80e04007981 */ /* 0x000ea2000c1e1900 */
[----:B------:R-:W0:Y:S01]  /*02a0*/  MUFU.RCP R6, R9 ;  /* 0x0000000900067308 */ /* 0x000e220000001000 */
[----:B------:R-:W-:Y:S01]  /*02b0*/  UIADD3 UR9, UPT, UPT, UR9, 0x4, URZ ;  /* 0x0000000409097890 */ /* 0x000fe2000fffe0ff */
[----:B------:R-:W-:Y:S03]  /*02c0*/  BSSY.RECONVERGENT B2, `(.L_x_2) ;  /* 0x0000010000027945 */ /* 0x000fe60003800200 */
[----:B------:R-:W-:Y:S01]  /*02d0*/  UISETP.NE.AND UP0, UPT, UR9, URZ, UPT ;  /* 0x000000ff0900728c */ /* 0x000fe2000bf05270 */
[----:B0-----:R-:W-:-:S04]  /*02e0*/  FFMA R3, -R9, R6, 1 ;  /* 0x3f80000009037423 */ /* 0x001fc80000000106 */
[----:B------:R-:W-:Y:S01]  /*02f0*/  FFMA R3, R6, R3, R6 ;  /* 0x0000000306037223 */ /* 0x000fe20000000006 */
[----:B--2---:R-:W-:-:S04]  /*0300*/  FADD R0, -R11, R0 ;  /* 0x000000000b007221 */ /* 0x004fc80000000100 */
[----:B------:R-:W0:Y:S01]  /*0310*/  FCHK P0, -R0, R9 ;  /* 0x0000000900007302 */ /* 0x000e220000000100 */
[----:B------:R-:W-:-:S04]  /*0320*/  FFMA R6, -R0, R3, RZ ;  /* 0x0000000300067223 */ /* 0x000fc800000001ff */
[----:B------:R-:W-:-:S04]  /*0330*/  FFMA R7, -R9, R6, -R0 ;  /* 0x0000000609077223 */ /* 0x000fc80000000900 */
[----:B------:R-:W-:Y:S01]  /*0340*/  FFMA R3, R3, R7, R6 ;  /* 0x0000000703037223 */ /* 0x000fe20000000006 */
[----:B------:R-:W-:Y:S02]  /*0350*/  MOV R6, R13 ;  /* 0x0000000d00067202 */ /* 0x000fe40000000f00 */
[----:B------:R-:W-:Y:S01]  /*0360*/  MOV R7, R14 ;  /* 0x0000000e00077202 */ /* 0x000fe20000000f00 */
[----:B0-----:R-:W-:Y:S06]  /*0370*/  @!P0 BRA `(.L_x_3) ;  /* 0x0000000000108947 */ /* 0x001fec0003800000 */
[----:B------:R-:W-:Y:S01]  /*0380*/  FADD R0, -R0, -RZ ;  /* 0x800000ff00007221 */ /* 0x000fe20000000100 */
[----:B------:R-:W-:Y:S02]  /*0390*/  MOV R3, R9 ;  /* 0x0000000900037202 */ /* 0x000fe40000000f00 */
[----:B------:R-:W-:-:S07]  /*03a0*/  MOV R14, 0x3c0 ;  /* 0x000003c0000e7802 */ /* 0x000fce0000000f00 */
[----:B-----5:R-:W-:Y:S05]  /*03b0*/  CALL.REL.NOINC `($__internal_0_$__cuda_sm3x_div_rn_noftz_f32_slowpath) ;  /* 0x0000001400147944 */ /* 0x020fea0003c00000 */
.L_x_3:
[----:B------:R-:W-:Y:S05]  /*03c0*/  BSYNC.RECONVERGENT B2 ;  /* 0x0000000000027941 */ /* 0x000fea0003800200 */
.L_x_2:
[----:B------:R-:W2:Y:S01]  /*03d0*/  LDG.E R13, desc[UR14][R6.64+-0x8] ;  /* 0xfffff80e060d7981 */ /* 0x000ea2000c1e1900 */
[----:B------:R-:W-:Y:S01]  /*03e0*/  HFMA2 R0, -RZ, RZ, 0.96630859375, -0.0022525787353515625 ;  /* 0x3bbb989dff007431 */ /* 0x000fe200000001ff */
[----:B------:R-:W-:Y:S01]  /*03f0*/  MOV R15, 0x437c0000 ;  /* 0x437c0000000f7802 */ /* 0x000fe20000000f00 */
[----:B------:R-:W-:Y:S03]  /*0400*/  BSSY.RECONVERGENT B2, `(.L_x_4) ;  /* 0x0000017000027945 */ /* 0x000fe60003800200 */
[----:B------:R-:W-:-:S04]  /*0410*/  FFMA.SAT R0, R3, R0, 0.5 ;  /* 0x3f00000003007423 */ /* 0x000fc80000002000 */
[----:B------:R-:W-:-:S04]  /*0420*/  FFMA.RM R0, R0, R15, 12582913 ;  /* 0x4b40000100007423 */ /* 0x000fc8000000400f */
[C---:B------:R-:W-:Y:S01]  /*0430*/  FADD R14, R0.reuse, -12583039 ;  /* 0xcb40007f000e7421 */ /* 0x040fe20000000000 */
[----:B------:R-:W-:-:S03]  /*0440*/  SHF.L.U32 R0, R0, 0x17, RZ ;  /* 0x0000001700007819 */ /* 0x000fc600000006ff */
[----:B------:R-:W-:-:S04]  /*0450*/  FFMA R14, R3, 1.4426950216293334961, -R14 ;  /* 0x3fb8aa3b030e7823 */ /* 0x000fc8000000080e */
[----:B------:R-:W-:-:S04]  /*0460*/  FFMA R14, R3, 1.925963033500011079e-08, R14 ;  /* 0x32a57060030e7823 */ /* 0x000fc8000000000e */
[----:B------:R-:W0:Y:S02]  /*0470*/  MUFU.EX2 R3, R14 ;  /* 0x0000000e00037308 */ /* 0x000e240000000800 */
[----:B0-----:R-:W-:-:S04]  /*0480*/  FMUL R3, R0, R3 ;  /* 0x0000000300037220 */ /* 0x001fc80000400000 */
[----:B-----5:R-:W-:-:S04]  /*0490*/  FMUL R15, R8, R3 ;  /* 0x00000003080f7220 */ /* 0x020fc80000400000 */
[----:B------:R-:W0:Y:S02]  /*04a0*/  MUFU.RCP R3, R15 ;  /* 0x0000000f00037308 */ /* 0x000e240000001000 */
[----:B0-----:R-:W-:-:S04]  /*04b0*/  FFMA R16, -R15, R3, 1 ;  /* 0x3f8000000f107423 */ /* 0x001fc80000000103 */
[----:B------:R-:W-:Y:S01]  /*04c0*/  FFMA R3, R3, R16, R3 ;  /* 0x0000001003037223 */ /* 0x000fe20000000003 */
[----:B--2---:R-:W-:-:S04]  /*04d0*/  FADD R13, -R15, R13 ;  /* 0x0000000d0f0d7221 */ /* 0x004fc80000000100 */
[----:B------:R-:W-:-:S04]  /*04e0*/  FMUL R0, R13, R13 ;  /* 0x0000000d0d007220 */ /* 0x000fc80000400000 */
[----:B------:R-:W0:Y:S01]  /*04f0*/  FCHK P0, R0, R15 ;  /* 0x0000000f00007302 */ /* 0x000e220000000000 */
[----:B------:R-:W-:-:S04]  /*0500*/  FFMA R16, R0, R3, RZ ;  /* 0x0000000300107223 */ /* 0x000fc800000000ff */
[----:B------:R-:W-:-:S04]  /*0510*/  FFMA R13, -R15, R16, R0 ;  /* 0x000000100f0d7223 */ /* 0x000fc80000000100 */
[----:B------:R-:W-:Y:S01]  /*0520*/  FFMA R3, R3, R13, R16 ;  /* 0x0000000d03037223 */ /* 0x000fe20000000010 */
[----:B0-----:R-:W-:Y:S06]  /*0530*/  @!P0 BRA `(.L_x_5) ;  /* 0x00000000000c8947 */ /* 0x001fec0003800000 */
[----:B------:R-:W-:Y:S02]  /*0540*/  MOV R3, R15 ;  /* 0x0000000f00037202 */ /* 0x000fe40000000f00 */
[----:B------:R-:W-:-:S07]  /*0550*/  MOV R14, 0x570 ;  /* 0x00000570000e7802 */ /* 0x000fce0000000f00 */
[----:B------:R-:W-:Y:S05]  /*0560*/  CALL.REL.NOINC `($__internal_0_$__cuda_sm3x_div_rn_noftz_f32_slowpath) ;  /* 0x0000001000a87944 */ /* 0x000fea0003c00000 */
.L_x_5:
[----:B------:R-:W-:Y:S05]  /*0570*/  BSYNC.RECONVERGENT B2 ;  /* 0x0000000000027941 */ /* 0x000fea0003800200 */
.L_x_4:
[----:B------:R-:W2:Y:S01]  /*0580*/  LDG.E R0, desc[UR14][R4.64+-0x4] ;  /* 0xfffffc0e04007981 */ /* 0x000ea2000c1e1900 */
[----:B------:R-:W0:Y:S01]  /*0590*/  MUFU.RCP R14, R9 ;  /* 0x00000009000e7308 */ /* 0x000e220000001000 */
[----:B------:R-:W-:Y:S01]  /*05a0*/  BSSY.RECONVERGENT B2, `(.L_x_6) ;  /* 0x000000f000027945 */ /* 0x000fe20003800200 */
[----:B------:R-:W-:Y:S01]  /*05b0*/  FADD R12, R3, R12 ;  /* 0x0000000c030c7221 */ /* 0x000fe20000000000 */
[----:B0-----:R-:W-:Y:S01]  /*05c0*/  FFMA R13, -R9, R14, 1 ;  /* 0x3f800000090d7423 */ /* 0x001fe2000000010e */
[----:B--2---:R-:W-:-:S03]  /*05d0*/  FADD R16, -R11, R0 ;  /* 0x000000000b107221 */ /* 0x004fc60000000100 */
[----:B------:R-:W-:Y:S01]  /*05e0*/  FFMA R0, R14, R13, R14 ;  /* 0x0000000d0e007223 */ /* 0x000fe2000000000e */
[----:B------:R-:W0:Y:S03]  /*05f0*/  FCHK P0, -R16, R9 ;  /* 0x0000000910007302 */ /* 0x000e260000000100 */
[----:B------:R-:W-:-:S04]  /*0600*/  FFMA R13, R0, -R16, RZ ;  /* 0x80000010000d7223 */ /* 0x000fc800000000ff */
[----:B------:R-:W-:-:S04]  /*0610*/  FFMA R14, -R9, R13, -R16 ;  /* 0x0000000d090e7223 */ /* 0x000fc80000000910 */
[----:B------:R-:W-:Y:S01]  /*0620*/  FFMA R0, R0, R14, R13 ;  /* 0x0000000e00007223 */ /* 0x000fe2000000000d */
[----:B0-----:R-:W-:Y:S06]  /*0630*/  @!P0 BRA `(.L_x_7) ;  /* 0x0000000000148947 */ /* 0x001fec0003800000 */
[----:B------:R-:W-:Y:S01]  /*0640*/  FADD R0, -R16, -RZ ;  /* 0x800000ff10007221 */ /* 0x000fe20000000100 */
[----:B------:R-:W-:Y:S02]  /*0650*/  MOV R3, R9 ;  /* 0x0000000900037202 */ /* 0x000fe40000000f00 */
[----:B------:R-:W-:-:S07]  /*0660*/  MOV R14, 0x680 ;  /* 0x00000680000e7802 */ /* 0x000fce0000000f00 */
[----:B------:R-:W-:Y:S05]  /*0670*/  CALL.REL.NOINC `($__internal_0_$__cuda_sm3x_div_rn_noftz_f32_slowpath) ;  /* 0x0000001000647944 */ /* 0x000fea0003c00000 */
[----:B------:R-:W-:-:S07]  /*0680*/  MOV R0, R3 ;  /* 0x0000000300007202 */ /* 0x000fce0000000f00 */
.L_x_7:
[----:B------:R-:W-:Y:S05]  /*0690*/  BSYNC.RECONVERGENT B2 ;  /* 0x0000000000027941 */ /* 0x000fea0003800200 */
.L_x_6:
        /* <DEDUP_REMOVED lines=12> */
[----:B------:R-:W-:-:S04]  /*0760*/  FMUL R15, R8, R3 ;  /* 0x00000003080f7220 */ /* 0x000fc80000400000 */
        /* <DEDUP_REMOVED lines=13> */
.L_x_9:
[----:B------:R-:W-:Y:S05]  /*0840*/  BSYNC.RECONVERGENT B2 ;  /* 0x0000000000027941 */ /* 0x000fea0003800200 */
.L_x_8:
        /* <DEDUP_REMOVED lines=17> */
.L_x_11:
[----:B------:R-:W-:Y:S05]  /*0960*/  BSYNC.RECONVERGENT B2 ;  /* 0x0000000000027941 */ /* 0x000fea0003800200 */
.L_x_10:
        /* <DEDUP_REMOVED lines=26> */
.L_x_13:
[----:B------:R-:W-:Y:S05]  /*0b10*/  BSYNC.RECONVERGENT B2 ;  /* 0x0000000000027941 */ /* 0x000fea0003800200 */
.L_x_12:
        /* <DEDUP_REMOVED lines=17> */
.L_x_15:
[----:B------:R-:W-:Y:S05]  /*0c30*/  BSYNC.RECONVERGENT B2 ;  /* 0x0000000000027941 */ /* 0x000fea0003800200 */
.L_x_14:
        /* <DEDUP_REMOVED lines=26> */
.L_x_17:
[----:B------:R-:W-:Y:S05]  /*0de0*/  BSYNC.RECONVERGENT B2 ;  /* 0x0000000000027941 */ /* 0x000fea0003800200 */
.L_x_16:
[----:B------:R-:W-:Y:S01]  /*0df0*/  IADD3 R4, P0, PT, R4, 0x10, RZ ;  /* 0x0000001004047810 */ /* 0x000fe20007f1e0ff */
[----:B------:R-:W-:Y:S01]  /*0e00*/  FADD R12, R12, R3 ;  /* 0x000000030c0c7221 */ /* 0x000fe20000000000 */
[----:B------:R-:W-:Y:S02]  /*0e10*/  IADD3 R13, P1, PT, R6, 0x10, RZ ;  /* 0x00000010060d7810 */ /* 0x000fe40007f3e0ff */
[----:B------:R-:W-:Y:S02]  /*0e20*/  IADD3.X R5, PT, PT, RZ, R5, RZ, P0, !PT ;  /* 0x00000005ff057210 */ /* 0x000fe400007fe4ff */
[----:B------:R-:W-:Y:S01]  /*0e30*/  IADD3.X R14, PT, PT, RZ, R7, RZ, P1, !PT ;  /* 0x00000007ff0e7210 */ /* 0x000fe20000ffe4ff */
[----:B------:R-:W-:Y:S08]  /*0e40*/  BRA.U UP0, `(.L_x_18) ;  /* 0xfffffff500107547 */ /* 0x000ff0000b83ffff */
.L_x_1:
[----:B------:R-:W-:-:S09]  /*0e50*/  UISETP.NE.AND UP0, UPT, UR12, URZ, UPT ;  /* 0x000000ff0c00728c */ /* 0x000fd2000bf05270 */
[----:B------:R-:W-:Y:S05]  /*0e60*/  BRA.U !UP0, `(.L_x_0) ;  /* 0x0000000908587547 */ /* 0x000fea000b800000 */
[----:B------:R-:W-:-:S09]  /*0e70*/  UISETP.NE.AND UP0, UPT, UR12, 0x1, UPT ;  /* 0x000000010c00788c */ /* 0x000fd2000bf05270 */
[----:B------:R-:W-:Y:S05]  /*0e80*/  BRA.U !UP0, `(.L_x_19) ;  /* 0x00000005087c7547 */ /* 0x000fea000b800000 */
[----:B------:R-:W0:Y:S02]  /*0e90*/  LDC.64 R4, c[0x0][0x398] ;  /* 0x0000e600ff047b82 */ /* 0x000e240000000a00 */
[----:B0-----:R-:W-:-:S05]  /*0ea0*/  IMAD.WIDE.U32 R4, R10, 0x4, R4 ;  /* 0x000000040a047825 */ /* 0x001fca00078e0004 */
[----:B------:R-:W2:Y:S01]  /*0eb0*/  LDG.E R0, desc[UR14][R4.64] ;  /* 0x0000000e04007981 */ /* 0x000ea2000c1e1900 */
[----:B------:R-:W0:Y:S01]  /*0ec0*/  MUFU.RCP R6, R9 ;  /* 0x0000000900067308 */ /* 0x000e220000001000 */
[----:B------:R-:W-:Y:S01]  /*0ed0*/  BSSY.RECONVERGENT B2, `(.L_x_20) ;  /* 0x000000e000027945 */ /* 0x000fe20003800200 */
[----:B0-----:R-:W-:Y:S01]  /*0ee0*/  FFMA R3, -R9, R6, 1 ;  /* 0x3f80000009037423 */ /* 0x001fe20000000106 */
[----:B--2---:R-:W-:-:S03]  /*0ef0*/  FADD R14, -R11, R0 ;  /* 0x000000000b0e7221 */ /* 0x004fc60000000100 */
[----:B------:R-:W-:Y:S02]  /*0f00*/  FFMA R0, R6, R3, R6 ;  /* 0x0000000306007223 */ /* 0x000fe40000000006 */
[----:B------:R-:W0:Y:S02]  /*0f10*/  FCHK P0, -R14, R9 ;  /* 0x000000090e007302 */ /* 0x000e240000000100 */
[----:B------:R-:W-:-:S04]  /*0f20*/  FFMA R3, R0, -R14, RZ ;  /* 0x8000000e00037223 */ /* 0x000fc800000000ff */
[----:B------:R-:W-:-:S04]  /*0f30*/  FFMA R6, -R9, R3, -R14 ;  /* 0x0000000309067223 */ /* 0x000fc8000000090e */
[----:B------:R-:W-:Y:S01]  /*0f40*/  FFMA R0, R0, R6, R3 ;  /* 0x0000000600007223 */ /* 0x000fe20000000003 */
[----:B0-----:R-:W-:Y:S06]  /*0f50*/  @!P0 BRA `(.L_x_21) ;  /* 0x0000000000148947 */ /* 0x001fec0003800000 */
[----:B------:R-:W-:Y:S01]  /*0f60*/  FADD R0, -R14, -RZ ;  /* 0x800000ff0e007221 */ /* 0x000fe20000000100 */
[----:B------:R-:W-:Y:S02]  /*0f70*/  MOV R3, R9 ;  /* 0x0000000900037202 */ /* 0x000fe40000000f00 */
[----:B------:R-:W-:-:S07]  /*0f80*/  MOV R14, 0xfa0 ;  /* 0x00000fa0000e7802 */ /* 0x000fce0000000f00 */
[----:B-----5:R-:W-:Y:S05]  /*0f90*/  CALL.REL.NOINC `($__internal_0_$__cuda_sm3x_div_rn_noftz_f32_slowpath) ;  /* 0x00000008001c7944 */ /* 0x020fea0003c00000 */
[----:B------:R-:W-:-:S07]  /*0fa0*/  MOV R0, R3 ;  /* 0x0000000300007202 */ /* 0x000fce0000000f00 */
.L_x_21:
[----:B------:R-:W-:Y:S05]  /*0fb0*/  BSYNC.RECONVERGENT B2 ;  /* 0x0000000000027941 */ /* 0x000fea0003800200 */
.L_x_20:
[----:B------:R-:W0:Y:S02]  /*0fc0*/  LDC.64 R6, c[0x0][0x3a0] ;  /* 0x0000e800ff067b82 */ /* 0x000e240000000a00 */
[----:B0-----:R-:W-:-:S05]  /*0fd0*/  IMAD.WIDE.U32 R6, R10, 0x4, R6 ;  /* 0x000000040a067825 */ /* 0x001fca00078e0006 */
        /* <DEDUP_REMOVED lines=26> */
.L_x_23:
[----:B------:R-:W-:Y:S05]  /*1180*/  BSYNC.RECONVERGENT B2 ;  /* 0x0000000000027941 */ /* 0x000fea0003800200 */
.L_x_22:
[----:B------:R-:W2:Y:S01]  /*1190*/  LDG.E R4, desc[UR14][R4.64+0x4] ;  /* 0x0000040e04047981 */ /* 0x000ea2000c1e1900 */
[----:B------:R-:W0:Y:S01]  /*11a0*/  MUFU.RCP R0, R9 ;  /* 0x0000000900007308 */ /* 0x000e220000001000 */
[----:B------:R-:W-:Y:S01]  /*11b0*/  BSSY.RECONVERGENT B2, `(.L_x_24) ;  /* 0x000000f000027945 */ /* 0x000fe20003800200 */
[----:B------:R-:W-:Y:S01]  /*11c0*/  FADD R12, R12, R3 ;  /* 0x000000030c0c7221 */ /* 0x000fe20000000000 */
[----:B0-----:R-:W-:-:S04]  /*11d0*/  FFMA R13, -R9, R0, 1 ;  /* 0x3f800000090d7423 */ /* 0x001fc80000000100 */
[----:B------:R-:W-:Y:S01]  /*11e0*/  FFMA R0, R0, R13, R0 ;  /* 0x0000000d00007223 */ /* 0x000fe20000000000 */
[----:B--2---:R-:W-:-:S04]  /*11f0*/  FADD R16, -R11, R4 ;  /* 0x000000040b107221 */ /* 0x004fc80000000100 */
[----:B------:R-:W0:Y:S01]  /*1200*/  FCHK P0, -R16, R9 ;  /* 0x0000000910007302 */ /* 0x000e220000000100 */
        /* <DEDUP_REMOVED lines=9> */
.L_x_25:
[----:B------:R-:W-:Y:S05]  /*12a0*/  BSYNC.RECONVERGENT B2 ;  /* 0x0000000000027941 */ /* 0x000fea0003800200 */
.L_x_24:
[----:B------:R0:W2:Y:S01]  /*12b0*/  LDG.E R6, desc[UR14][R6.64+0x4] ;  /* 0x0000040e06067981 */ /* 0x0000a2000c1e1900 */
        /* <DEDUP_REMOVED lines=9> */
[----:B------:R-:W1:Y:S02]  /*1350*/  MUFU.EX2 R0, R5 ;  /* 0x0000000500007308 */ /* 0x000e640000000800 */
[----:B-1----:R-:W-:-:S04]  /*1360*/  FMUL R3, R3, R0 ;  /* 0x0000000003037220 */ /* 0x002fc80000400000 */
[----:B0-----:R-:W-:-:S04]  /*1370*/  FMUL R7, R8, R3 ;  /* 0x0000000308077220 */ /* 0x001fc80000400000 */
        /* <DEDUP_REMOVED lines=13> */
.L_x_27:
[----:B------:R-:W-:Y:S05]  /*1450*/  BSYNC.RECONVERGENT B2 ;  /* 0x0000000000027941 */ /* 0x000fea0003800200 */
.L_x_26:
[----:B------:R-:W-:Y:S01]  /*1460*/  FADD R12, R12, R3 ;  /* 0x000000030c0c7221 */ /* 0x000fe20000000000 */
[----:B------:R-:W-:-:S07]  /*1470*/  IADD3 R10, PT, PT, R10, 0x2, RZ ;  /* 0x000000020a0a7810 */ /* 0x000fce0007ffe0ff */
.L_x_19:
[----:B------:R-:W0:Y:S02]  /*1480*/  LDCU UR4, c[0x0][0x3a8] ;  /* 0x00007500ff0477ac */ /* 0x000e240008000800 */
[----:B0-----:R-:W-:-:S04]  /*1490*/  ULOP3.LUT UR4, UR4, 0x1, URZ, 0xc0, !UPT ;  /* 0x0000000104047892 */ /* 0x001fc8000f8ec0ff */
[----:B------:R-:W-:-:S09]  /*14a0*/  UISETP.NE.U32.AND UP0, UPT, UR4, 0x1, UPT ;  /* 0x000000010400788c */ /* 0x000fd2000bf05070 */
[----:B------:R-:W-:Y:S05]  /*14b0*/  BRA.U UP0, `(.L_x_0) ;  /* 0x0000000100c47547 */ /* 0x000fea000b800000 */
[----:B------:R-:W0:Y:S02]  /*14c0*/  LDC.64 R4, c[0x0][0x398] ;  /* 0x0000e600ff047b82 */ /* 0x000e240000000a00 */
[----:B0-----:R-:W-:-:S06]  /*14d0*/  IMAD.WIDE.U32 R4, R10, 0x4, R4 ;  /* 0x000000040a047825 */ /* 0x001fcc00078e0004 */
[----:B------:R-:W2:Y:S01]  /*14e0*/  LDG.E R4, desc[UR14][R4.64] ;  /* 0x0000000e04047981 */ /* 0x000ea2000c1e1900 */
[----:B------:R-:W0:Y:S01]  /*14f0*/  MUFU.RCP R0, R9 ;  /* 0x0000000900007308 */ /* 0x000e220000001000 */
[----:B------:R-:W-:Y:S01]  /*1500*/  BSSY.RECONVERGENT B2, `(.L_x_28) ;  /* 0x000000e000027945 */ /* 0x000fe20003800200 */
        /* <DEDUP_REMOVED lines=13> */
.L_x_29:
[----:B------:R-:W-:Y:S05]  /*15e0*/  BSYNC.RECONVERGENT B2 ;  /* 0x0000000000027941 */ /* 0x000fea0003800200 */
.L_x_28:
[----:B------:R-:W0:Y:S02]  /*15f0*/  LDC.64 R4, c[0x0][0x3a0] ;  /* 0x0000e800ff047b82 */ /* 0x000e240000000a00 */
[----:B0-----:R-:W-:-:S06]  /*1600*/  IMAD.WIDE.U32 R10, R10, 0x4, R4 ;  /* 0x000000040a0a7825 */ /* 0x001fcc00078e0004 */
        /* <DEDUP_REMOVED lines=26> */
.L_x_31:
[----:B------:R-:W-:Y:S05]  /*17b0*/  BSYNC.RECONVERGENT B2 ;  /* 0x0000000000027941 */ /* 0x000fea0003800200 */
.L_x_30:
[----:B------:R-:W-:-:S07]  /*17c0*/  FADD R12, R12, R3 ;  /* 0x000000030c0c7221 */ /* 0x000fce0000000000 */
.L_x_0:
[----:B------:R-:W0:Y:S02]  /*17d0*/  LDC.64 R4, c[0x0][0x3b0] ;  /* 0x0000ec00ff047b82 */ /* 0x000e240000000a00 */
[----:B0-----:R-:W-:-:S05]  /*17e0*/  IMAD.WIDE R2, R2, 0x4, R4 ;  /* 0x0000000402027825 */ /* 0x001fca00078e0204 */
[----:B------:R-:W-:Y:S01]  /*17f0*/  STG.E desc[UR14][R2.64], R12 ;  /* 0x0000000c02007986 */ /* 0x000fe2000c10190e */
[----:B------:R-:W-:Y:S05]  /*1800*/  EXIT ;  /* 0x000000000000794d */ /* 0x000fea0003800000 */
        .weak           $__internal_0_$__cuda_sm3x_div_rn_noftz_f32_slowpath
        .type           $__internal_0_$__cuda_sm3x_div_rn_noftz_f32_slowpath,@function
        .size           $__internal_0_$__cuda_sm3x_div_rn_noftz_f32_slowpath,(.L_x_44 - $__internal_0_$__cuda_sm3x_div_rn_noftz_f32_slowpath)
$__internal_0_$__cuda_sm3x_div_rn_noftz_f32_slowpath:
[----:B------:R-:W-:Y:S01]  /*1810*/  SHF.R.U32.HI R13, RZ, 0x17, R3 ;  /* 0x00000017ff0d7819 */ /* 0x000fe20000011603 */
[----:B------:R-:W-:Y:S01]  /*1820*/  BSSY.RECONVERGENT B0, `(.L_x_32) ;  /* 0x0000064000007945 */ /* 0x000fe20003800200 */
[----:B------:R-:W-:Y:S02]  /*1830*/  SHF.R.U32.HI R16, RZ, 0x17, R0 ;  /* 0x00000017ff107819 */ /* 0x000fe40000011600 */
[----:B------:R-:W-:Y:S02]  /*1840*/  LOP3.LUT R13, R13, 0xff, RZ, 0xc0, !PT ;  /* 0x000000ff0d0d7812 */ /* 0x000fe400078ec0ff */
[----:B------:R-:W-:Y:S02]  /*1850*/  LOP3.LUT R16, R16, 0xff, RZ, 0xc0, !PT ;  /* 0x000000ff10107812 */ /* 0x000fe400078ec0ff */
[----:B------:R-:W-:Y:S02]  /*1860*/  IADD3 R17, PT, PT, R13, -0x1, RZ ;  /* 0xffffffff0d117810 */ /* 0x000fe40007ffe0ff */
[----:B------:R-:W-:-:S02]  /*1870*/  IADD3 R15, PT, PT, R16, -0x1, RZ ;  /* 0xffffffff100f7810 */ /* 0x000fc40007ffe0ff */
[----:B------:R-:W-:-:S04]  /*1880*/  ISETP.GT.U32.AND P0, PT, R17, 0xfd, PT ;  /* 0x000000fd1100780c */ /* 0x000fc80003f04070 */
[----:B------:R-:W-:-:S13]  /*1890*/  ISETP.GT.U32.OR P0, PT, R15, 0xfd, P0 ;  /* 0x000000fd0f00780c */ /* 0x000fda0000704470 */
[----:B------:R-:W-:Y:S01]  /*18a0*/  @!P0 MOV R15, RZ ;  /* 0x000000ff000f8202 */ /* 0x000fe20000000f00 */
[----:B------:R-:W-:Y:S06]  /*18b0*/  @!P0 BRA `(.L_x_33) ;  /* 0x0000000000648947 */ /* 0x000fec0003800000 */
[----:B------:R-:W-:Y:S02]  /*18c0*/  FSETP.GTU.FTZ.AND P0, PT, |R0|, +INF , PT ;  /* 0x7f8000000000780b */ /* 0x000fe40003f1c200 */
[----:B------:R-:W-:-:S04]  /*18d0*/  FSETP.GTU.FTZ.AND P1, PT, |R3|, +INF , PT ;  /* 0x7f8000000300780b */ /* 0x000fc80003f3c200 */
[----:B------:R-:W-:-:S13]  /*18e0*/  PLOP3.LUT P0, PT, P0, P1, PT, 0xf8, 0x8f ;  /* 0x00000000008f781c */ /* 0x000fda0000703f70 */
[----:B------:R-:W-:Y:S05]  /*18f0*/  @P0 BRA `(.L_x_34) ;  /* 0x0000000400540947 */ /* 0x000fea0003800000 */
[----:B------:R-:W-:-:S13]  /*1900*/  LOP3.LUT P0, RZ, R3, 0x7fffffff, R0, 0xc8, !PT ;  /* 0x7fffffff03ff7812 */ /* 0x000fda000780c800 */
[----:B------:R-:W-:Y:S05]  /*1910*/  @!P0 BRA `(.L_x_35) ;  /* 0x0000000400448947 */ /* 0x000fea0003800000 */
[C---:B------:R-:W-:Y:S02]  /*1920*/  FSETP.NEU.FTZ.AND P2, PT, |R0|.reuse, +INF , PT ;  /* 0x7f8000000000780b */ /* 0x040fe40003f5d200 */
[----:B------:R-:W-:Y:S02]  /*1930*/  FSETP.NEU.FTZ.AND P1, PT, |R3|, +INF , PT ;  /* 0x7f8000000300780b */ /* 0x000fe40003f3d200 */
[----:B------:R-:W-:-:S11]  /*1940*/  FSETP.NEU.FTZ.AND P0, PT, |R0|, +INF , PT ;  /* 0x7f8000000000780b */ /* 0x000fd60003f1d200 */
[----:B------:R-:W-:Y:S05]  /*1950*/  @!P1 BRA !P2, `(.L_x_35) ;  /* 0x0000000400349947 */ /* 0x000fea0005000000 */
[----:B------:R-:W-:-:S04]  /*1960*/  LOP3.LUT P2, RZ, R0, 0x7fffffff, RZ, 0xc0, !PT ;  /* 0x7fffffff00ff7812 */ /* 0x000fc8000784c0ff */
[----:B------:R-:W-:-:S13]  /*1970*/  PLOP3.LUT P1, PT, P1, P2, PT, 0x2f, 0xf2 ;  /* 0x0000000000f2781c */ /* 0x000fda0000f24577 */
[----:B------:R-:W-:Y:S05]  /*1980*/  @P1 BRA `(.L_x_36) ;  /* 0x0000000400201947 */ /* 0x000fea0003800000 */
[----:B------:R-:W-:-:S04]  /*1990*/  LOP3.LUT P1, RZ, R3, 0x7fffffff, RZ, 0xc0, !PT ;  /* 0x7fffffff03ff7812 */ /* 0x000fc8000782c0ff */
[----:B------:R-:W-:-:S13]  /*19a0*/  PLOP3.LUT P0, PT, P0, P1, PT, 0x2f, 0xf2 ;  /* 0x0000000000f2781c */ /* 0x000fda0000702577 */
[----:B------:R-:W-:Y:S05]  /*19b0*/  @P0 BRA `(.L_x_37) ;  /* 0x0000000400080947 */ /* 0x000fea0003800000 */
[----:B------:R-:W-:-:S04]  /*19c0*/  IADD3 R15, PT, PT, R16, -0x1, RZ ;  /* 0xffffffff100f7810 */ /* 0x000fc80007ffe0ff */
[----:B------:R-:W-:Y:S02]  /*19d0*/  ISETP.GE.AND P0, PT, R15, RZ, PT ;  /* 0x000000ff0f00720c */ /* 0x000fe40003f06270 */
[----:B------:R-:W-:-:S04]  /*19e0*/  IADD3 R15, PT, PT, R13, -0x1, RZ ;  /* 0xffffffff0d0f7810 */ /* 0x000fc80007ffe0ff */
[----:B------:R-:W-:-:S07]  /*19f0*/  ISETP.GE.AND P1, PT, R15, RZ, PT ;  /* 0x000000ff0f00720c */ /* 0x000fce0003f26270 */
[----:B------:R-:W-:Y:S01]  /*1a00*/  @P0 MOV R15, RZ ;  /* 0x000000ff000f0202 */ /* 0x000fe20000000f00 */
[----:B------:R-:W-:Y:S01]  /*1a10*/  @!P0 FFMA R0, R0, 1.84467440737095516160e+19, RZ ;  /* 0x5f80000000008823 */ /* 0x000fe200000000ff */
[----:B------:R-:W-:-:S04]  /*1a20*/  @!P0 MOV R15, 0xffffffc0 ;  /* 0xffffffc0000f8802 */ /* 0x000fc80000000f00 */
[----:B------:R-:W-:Y:S01]  /*1a30*/  @!P1 FFMA R3, R3, 1.84467440737095516160e+19, RZ ;  /* 0x5f80000003039823 */ /* 0x000fe200000000ff */
[----:B------:R-:W-:-:S07]  /*1a40*/  @!P1 IADD3 R15, PT, PT, R15, 0x40, RZ ;  /* 0x000000400f0f9810 */ /* 0x000fce0007ffe0ff */
.L_x_33:
[----:B------:R-:W-:Y:S01]  /*1a50*/  LEA R18, R13, 0xc0800000, 0x17 ;  /* 0xc08000000d127811 */ /* 0x000fe200078eb8ff */
[----:B------:R-:W-:Y:S01]  /*1a60*/  BSSY.RECONVERGENT B1, `(.L_x_38) ;  /* 0x0000036000017945 */ /* 0x000fe20003800200 */
[----:B------:R-:W-:Y:S02]  /*1a70*/  IADD3 R17, PT, PT, R16, -0x7f, RZ ;  /* 0xffffff8110117810 */ /* 0x000fe40007ffe0ff */
[----:B------:R-:W-:-:S03]  /*1a80*/  IADD3 R18, PT, PT, -R18, R3, RZ ;  /* 0x0000000312127210 */ /* 0x000fc60007ffe1ff */
[C---:B------:R-:W-:Y:S01]  /*1a90*/  IMAD R0, R17.reuse, -0x800000, R0 ;  /* 0xff80000011007824 */ /* 0x040fe200078e0200 */
[----:B------:R0:W1:Y:S01]  /*1aa0*/  MUFU.RCP R20, R18 ;  /* 0x0000001200147308 */ /* 0x0000620000001000 */
[----:B------:R-:W-:Y:S01]  /*1ab0*/  FADD.FTZ R19, -R18, -RZ ;  /* 0x800000ff12137221 */ /* 0x000fe20000010100 */
[----:B0-----:R-:W-:-:S04]  /*1ac0*/  IADD3 R18, PT, PT, R17, 0x7f, -R13 ;  /* 0x0000007f11127810 */ /* 0x001fc80007ffe80d */
[----:B------:R-:W-:Y:S01]  /*1ad0*/  IADD3 R18, PT, PT, R18, R15, RZ ;  /* 0x0000000f12127210 */ /* 0x000fe20007ffe0ff */
[----:B-1----:R-:W-:-:S04]  /*1ae0*/  FFMA R3, R20, R19, 1 ;  /* 0x3f80000014037423 */ /* 0x002fc80000000013 */
[----:B------:R-:W-:-:S04]  /*1af0*/  FFMA R3, R20, R3, R20 ;  /* 0x0000000314037223 */ /* 0x000fc80000000014 */
[----:B------:R-:W-:-:S04]  /*1b00*/  FFMA R16, R0, R3, RZ ;  /* 0x0000000300107223 */ /* 0x000fc800000000ff */
[----:B------:R-:W-:-:S04]  /*1b10*/  FFMA R20, R19, R16, R0 ;  /* 0x0000001013147223 */ /* 0x000fc80000000000 */
[----:B------:R-:W-:-:S04]  /*1b20*/  FFMA R16, R3, R20, R16 ;  /* 0x0000001403107223 */ /* 0x000fc80000000010 */
[----:B------:R-:W-:-:S04]  /*1b30*/  FFMA R19, R19, R16, R0 ;  /* 0x0000001013137223 */ /* 0x000fc80000000000 */
[----:B------:R-:W-:-:S05]  /*1b40*/  FFMA R0, R3, R19, R16 ;  /* 0x0000001303007223 */ /* 0x000fca0000000010 */
[----:B------:R-:W-:-:S04]  /*1b50*/  SHF.R.U32.HI R13, RZ, 0x17, R0 ;  /* 0x00000017ff0d7819 */ /* 0x000fc80000011600 */
[----:B------:R-:W-:-:S04]  /*1b60*/  LOP3.LUT R13, R13, 0xff, RZ, 0xc0, !PT ;  /* 0x000000ff0d0d7812 */ /* 0x000fc800078ec0ff */
[----:B------:R-:W-:-:S04]  /*1b70*/  IADD3 R13, PT, PT, R13, R18, RZ ;  /* 0x000000120d0d7210 */ /* 0x000fc80007ffe0ff */
[----:B------:R-:W-:-:S04]  /*1b80*/  IADD3 R15, PT, PT, R13, -0x1, RZ ;  /* 0xffffffff0d0f7810 */ /* 0x000fc80007ffe0ff */
[----:B------:R-:W-:-:S13]  /*1b90*/  ISETP.GE.U32.AND P0, PT, R15, 0xfe, PT ;  /* 0x000000fe0f00780c */ /* 0x000fda0003f06070 */
[----:B------:R-:W-:Y:S05]  /*1ba0*/  @!P0 BRA `(.L_x_39) ;  /* 0x0000000000808947 */ /* 0x000fea0003800000 */
[----:B------:R-:W-:-:S13]  /*1bb0*/  ISETP.GT.AND P0, PT, R13, 0xfe, PT ;  /* 0x000000fe0d00780c */ /* 0x000fda0003f04270 */
[----:B------:R-:W-:Y:S05]  /*1bc0*/  @P0 BRA `(.L_x_40) ;  /* 0x00000000006c0947 */ /* 0x000fea0003800000 */
[----:B------:R-:W-:-:S13]  /*1bd0*/  ISETP.GE.AND P0, PT, R13, 0x1, PT ;  /* 0x000000010d00780c */ /* 0x000fda0003f06270 */
[----:B------:R-:W-:Y:S05]  /*1be0*/  @P0 BRA `(.L_x_41) ;  /* 0x0000000000740947 */ /* 0x000fea0003800000 */
[----:B------:R-:W-:Y:S02]  /*1bf0*/  ISETP.GE.AND P0, PT, R13, -0x18, PT ;  /* 0xffffffe80d00780c */ /* 0x000fe40003f06270 */
[----:B------:R-:W-:-:S11]  /*1c00*/  LOP3.LUT R0, R0, 0x80000000, RZ, 0xc0, !PT ;  /* 0x8000000000007812 */ /* 0x000fd600078ec0ff */
[----:B------:R-:W-:Y:S05]  /*1c10*/  @!P0 BRA `(.L_x_41) ;  /* 0x0000000000688947 */ /* 0x000fea0003800000 */
[-CC-:B------:R-:W-:Y:S01]  /*1c20*/  FFMA.RZ R15, R3, R19.reuse, R16.reuse ;  /* 0x00000013030f7223 */ /* 0x180fe2000000c010 */
[C---:B------:R-:W-:Y:S02]  /*1c30*/  IADD3 R18, PT, PT, R13.reuse, 0x20, RZ ;  /* 0x000000200d127810 */ /* 0x040fe40007ffe0ff */
[----:B------:R-:W-:Y:S02]  /*1c40*/  ISETP.NE.AND P2, PT, R13, RZ, PT ;  /* 0x000000ff0d00720c */ /* 0x000fe40003f45270 */
[----:B------:R-:W-:Y:S01]  /*1c50*/  LOP3.LUT R17, R15, 0x7fffff, RZ, 0xc0, !PT ;  /* 0x007fffff0f117812 */ /* 0x000fe200078ec0ff */
[CCC-:B------:R-:W-:Y:S01]  /*1c60*/  FFMA.RP R15, R3.reuse, R19.reuse, R16.reuse ;  /* 0x00000013030f7223 */ /* 0x1c0fe20000008010 */
[----:B------:R-:W-:Y:S01]  /*1c70*/  FFMA.RM R16, R3, R19, R16 ;  /* 0x0000001303107223 */ /* 0x000fe20000004010 */
[----:B------:R-:W-:Y:S02]  /*1c80*/  ISETP.NE.AND P1, PT, R13, RZ, PT ;  /* 0x000000ff0d00720c */ /* 0x000fe40003f25270 */
[----:B------:R-:W-:-:S02]  /*1c90*/  LOP3.LUT R17, R17, 0x800000, RZ, 0xfc, !PT ;  /* 0x0080000011117812 */ /* 0x000fc400078efcff */
[----:B------:R-:W-:Y:S02]  /*1ca0*/  IADD3 R13, PT, PT, -R13, RZ, RZ ;  /* 0x000000ff0d0d7210 */ /* 0x000fe40007ffe1ff */
[----:B------:R-:W-:Y:S02]  /*1cb0*/  SHF.L.U32 R18, R17, R18, RZ ;  /* 0x0000001211127219 */ /* 0x000fe400000006ff */
[----:B------:R-:W-:Y:S02]  /*1cc0*/  FSETP.NEU.FTZ.AND P0, PT, R15, R16, PT ;  /* 0x000000100f00720b */ /* 0x000fe40003f1d000 */
[----:B------:R-:W-:Y:S02]  /*1cd0*/  SEL R16, R13, RZ, P2 ;  /* 0x000000ff0d107207 */ /* 0x000fe40001000000 */
[----:B------:R-:W-:Y:S02]  /*1ce0*/  ISETP.NE.AND P1, PT, R18, RZ, P1 ;  /* 0x000000ff1200720c */ /* 0x000fe40000f25270 */
[----:B------:R-:W-:-:S02]  /*1cf0*/  SHF.R.U32.HI R16, RZ, R16, R17 ;  /* 0x00000010ff107219 */ /* 0x000fc40000011611 */
[----:B------:R-:W-:Y:S02]  /*1d00*/  PLOP3.LUT P0, PT, P0, P1, PT, 0xf8, 0x8f ;  /* 0x00000000008f781c */ /* 0x000fe40000703f70 */
[----:B------:R-:W-:Y:S02]  /*1d10*/  SHF.R.U32.HI R18, RZ, 0x1, R16 ;  /* 0x00000001ff127819 */ /* 0x000fe40000011610 */
[----:B------:R-:W-:-:S04]  /*1d20*/  SEL R3, RZ, 0x1, !P0 ;  /* 0x00000001ff037807 */ /* 0x000fc80004000000 */
[----:B------:R-:W-:-:S04]  /*1d30*/  LOP3.LUT R3, R3, 0x1, R18, 0xf8, !PT ;  /* 0x0000000103037812 */ /* 0x000fc800078ef812 */
[----:B------:R-:W-:-:S04]  /*1d40*/  LOP3.LUT R3, R3, R16, RZ, 0xc0, !PT ;  /* 0x0000001003037212 */ /* 0x000fc800078ec0ff */
[----:B------:R-:W-:-:S04]  /*1d50*/  IADD3 R3, PT, PT, R18, R3, RZ ;  /* 0x0000000312037210 */ /* 0x000fc80007ffe0ff */
[----:B------:R-:W-:Y:S01]  /*1d60*/  LOP3.LUT R0, R3, R0, RZ, 0xfc, !PT ;  /* 0x0000000003007212 */ /* 0x000fe200078efcff */
[----:B------:R-:W-:Y:S06]  /*1d70*/  BRA `(.L_x_41) ;  /* 0x0000000000107947 */ /* 0x000fec0003800000 */
.L_x_40:
[----:B------:R-:W-:-:S04]  /*1d80*/  LOP3.LUT R0, R0, 0x80000000, RZ, 0xc0, !PT ;  /* 0x8000000000007812 */ /* 0x000fc800078ec0ff */
[----:B------:R-:W-:Y:S01]  /*1d90*/  LOP3.LUT R0, R0, 0x7f800000, RZ, 0xfc, !PT ;  /* 0x7f80000000007812 */ /* 0x000fe200078efcff */
[----:B------:R-:W-:Y:S06]  /*1da0*/  BRA `(.L_x_41) ;  /* 0x0000000000047947 */ /* 0x000fec0003800000 */
.L_x_39:
[----:B------:R-:W-:-:S07]  /*1db0*/  LEA R0, R18, R0, 0x17 ;  /* 0x0000000012007211 */ /* 0x000fce00078eb8ff */
.L_x_41:
[----:B------:R-:W-:Y:S05]  /*1dc0*/  BSYNC.RECONVERGENT B1 ;  /* 0x0000000000017941 */ /* 0x000fea0003800200 */
.L_x_38:
[----:B------:R-:W-:Y:S05]  /*1dd0*/  BRA `(.L_x_42) ;  /* 0x0000000000207947 */ /* 0x000fea0003800000 */
.L_x_37:
[----:B------:R-:W-:-:S04]  /*1de0*/  LOP3.LUT R0, R3, 0x80000000, R0, 0x48, !PT ;  /* 0x8000000003007812 */ /* 0x000fc800078e4800 */
[----:B------:R-:W-:Y:S01]  /*1df0*/  LOP3.LUT R0, R0, 0x7f800000, RZ, 0xfc, !PT ;  /* 0x7f80000000007812 */ /* 0x000fe200078efcff */
[----:B------:R-:W-:Y:S06]  /*1e00*/  BRA `(.L_x_42) ;  /* 0x0000000000147947 */ /* 0x000fec0003800000 */
.L_x_36:
[----:B------:R-:W-:Y:S01]  /*1e10*/  LOP3.LUT R0, R3, 0x80000000, R0, 0x48, !PT ;  /* 0x8000000003007812 */ /* 0x000fe200078e4800 */
[----:B------:R-:W-:Y:S06]  /*1e20*/  BRA `(.L_x_42) ;  /* 0x00000000000c7947 */ /* 0x000fec0003800000 */
.L_x_35:
[----:B------:R-:W0:Y:S01]  /*1e30*/  MUFU.RSQ R0, -QNAN ;  /* 0xffc0000000007908 */ /* 0x000e220000001400 */
[----:B------:R-:W-:Y:S05]  /*1e40*/  BRA `(.L_x_42) ;  /* 0x0000000000047947 */ /* 0x000fea0003800000 */
.L_x_34:
[----:B------:R-:W-:-:S07]  /*1e50*/  FADD.FTZ R0, R0, R3 ;  /* 0x0000000300007221 */ /* 0x000fce0000010000 */
.L_x_42:
[----:B------:R-:W-:Y:S05]  /*1e60*/  BSYNC.RECONVERGENT B0 ;  /* 0x0000000000007941 */ /* 0x000fea0003800200 */
.L_x_32:
[----:B------:R-:W-:Y:S01]  /*1e70*/  HFMA2 R15, -RZ, RZ, 0, 0 ;  /* 0x00000000ff0f7431 */ /* 0x000fe200000001ff */
[----:B0-----:R-:W-:-:S03]  /*1e80*/  MOV R3, R0 ;  /* 0x0000000000037202 */ /* 0x001fc60000000f00 */
[----:B------:R-:W-:Y:S05]  /*1e90*/  RET.REL.NODEC R14 `(_Z4calcPfS_S_S_S_iS_) ;  /* 0xffffffe00e587950 */ /* 0x000fea0003c3ffff */
.L_x_43:
[----:B------:R-:W-:-:S00]  /*1ea0*/  BRA `(.L_x_43) ;  /* 0xfffffffc00fc7947 */ /* 0x000fc0000383ffff */
[----:B------:R-:W-:-:S00]  /*1eb0*/  NOP ;  /* 0x0000000000007918 */ /* 0x000fc00000000000 */
        /* <DEDUP_REMOVED lines=12> */
.L_x_44:


//--------------------- .nv.shared.reserved.0     --------------------------
	.section	.nv.shared.reserved.0,"aw",@nobits
	.weak		__nv_reservedSMEM_offset_0_alias
	.size		__nv_reservedSMEM_offset_0_alias, 0, 64
	.other		__nv_reservedSMEM_offset_0_alias,@"STO_CUDA_RESERVED_SHARED STV_DEFAULT"
__nv_reservedSMEM_offset_0_alias:
	.zero		0
	.zero		64


//--------------------- .nv.constant0._Z4calcPfS_S_S_S_iS_ --------------------------
	.section	.nv.constant0._Z4calcPfS_S_S_S_iS_,"a",@progbits
	.sectionflags	@""
	.align	4
.nv.constant0._Z4calcPfS_S_S_S_iS_:
	.zero		952


//--------------------- SYMBOLS --------------------------

	.type		.nv.reservedSmem.offset0,@object
	.size		.nv.reservedSmem.offset0,0x4
